//
// Generated by NVIDIA NVVM Compiler
//
// Compiler Build ID: CL-36424714
// Cuda compilation tools, release 13.0, V13.0.88
// Based on NVVM 20.0.0
//

.version 9.0
.target sm_100
.address_size 64

	// .globl	_ZN3cub18CUB_300001_SM_10006detail11EmptyKernelIvEEvv
.global .align 4 .b8 precalc_xorwow_matrix[102400];
.global .align 4 .b8 precalc_xorwow_offset_matrix[102400];
.global .align 4 .b8 mrg32k3aM1[2304];
.global .align 4 .b8 mrg32k3aM2[2304];
.global .align 4 .b8 mrg32k3aM1SubSeq[2016];
.global .align 4 .b8 mrg32k3aM2SubSeq[2016];
.global .align 4 .b8 mrg32k3aM1Seq[2304];
.global .align 4 .b8 mrg32k3aM2Seq[2304];
.const .align 8 .b8 __cr_lgamma_table[72];
.global .align 1 .b8 _ZN41_INTERNAL_6dcdd5da_4_k_cu_0937d723_1603124cuda3std3__45__cpo5beginE[1];
.global .align 1 .b8 _ZN41_INTERNAL_6dcdd5da_4_k_cu_0937d723_1603124cuda3std3__45__cpo3endE[1];
.global .align 1 .b8 _ZN41_INTERNAL_6dcdd5da_4_k_cu_0937d723_1603124cuda3std3__45__cpo6cbeginE[1];
.global .align 1 .b8 _ZN41_INTERNAL_6dcdd5da_4_k_cu_0937d723_1603124cuda3std3__45__cpo4cendE[1];
.global .align 1 .b8 _ZN41_INTERNAL_6dcdd5da_4_k_cu_0937d723_1603124cuda3std3__45__cpo6rbeginE[1];
.global .align 1 .b8 _ZN41_INTERNAL_6dcdd5da_4_k_cu_0937d723_1603124cuda3std3__45__cpo4rendE[1];
.global .align 1 .b8 _ZN41_INTERNAL_6dcdd5da_4_k_cu_0937d723_1603124cuda3std3__45__cpo7crbeginE[1];
.global .align 1 .b8 _ZN41_INTERNAL_6dcdd5da_4_k_cu_0937d723_1603124cuda3std3__45__cpo5crendE[1];
.global .align 1 .b8 _ZN41_INTERNAL_6dcdd5da_4_k_cu_0937d723_1603124cuda3std3__443_GLOBAL__N__6dcdd5da_4_k_cu_0937d723_1603126ignoreE[1];
.global .align 1 .b8 _ZN41_INTERNAL_6dcdd5da_4_k_cu_0937d723_1603124cuda3std3__419piecewise_constructE[1];
.global .align 1 .b8 _ZN41_INTERNAL_6dcdd5da_4_k_cu_0937d723_1603124cuda3std3__48in_placeE[1];
.global .align 1 .b8 _ZN41_INTERNAL_6dcdd5da_4_k_cu_0937d723_1603124cuda3std3__420unreachable_sentinelE[1];
.global .align 1 .b8 _ZN41_INTERNAL_6dcdd5da_4_k_cu_0937d723_1603124cuda3std3__47nulloptE[1];
.global .align 1 .b8 _ZN41_INTERNAL_6dcdd5da_4_k_cu_0937d723_1603124cuda3std3__48unexpectE[1];
.global .align 1 .b8 _ZN41_INTERNAL_6dcdd5da_4_k_cu_0937d723_1603124cuda3std6ranges3__45__cpo4swapE[1];
.global .align 1 .b8 _ZN41_INTERNAL_6dcdd5da_4_k_cu_0937d723_1603124cuda3std6ranges3__45__cpo9iter_moveE[1];
.global .align 1 .b8 _ZN41_INTERNAL_6dcdd5da_4_k_cu_0937d723_1603124cuda3std6ranges3__45__cpo5beginE[1];
.global .align 1 .b8 _ZN41_INTERNAL_6dcdd5da_4_k_cu_0937d723_1603124cuda3std6ranges3__45__cpo3endE[1];
.global .align 1 .b8 _ZN41_INTERNAL_6dcdd5da_4_k_cu_0937d723_1603124cuda3std6ranges3__45__cpo6cbeginE[1];
.global .align 1 .b8 _ZN41_INTERNAL_6dcdd5da_4_k_cu_0937d723_1603124cuda3std6ranges3__45__cpo4cendE[1];
.global .align 1 .b8 _ZN41_INTERNAL_6dcdd5da_4_k_cu_0937d723_1603124cuda3std6ranges3__45__cpo7advanceE[1];
.global .align 1 .b8 _ZN41_INTERNAL_6dcdd5da_4_k_cu_0937d723_1603124cuda3std6ranges3__45__cpo9iter_swapE[1];
.global .align 1 .b8 _ZN41_INTERNAL_6dcdd5da_4_k_cu_0937d723_1603124cuda3std6ranges3__45__cpo4nextE[1];
.global .align 1 .b8 _ZN41_INTERNAL_6dcdd5da_4_k_cu_0937d723_1603124cuda3std6ranges3__45__cpo4prevE[1];
.global .align 1 .b8 _ZN41_INTERNAL_6dcdd5da_4_k_cu_0937d723_1603124cuda3std6ranges3__45__cpo4dataE[1];
.global .align 1 .b8 _ZN41_INTERNAL_6dcdd5da_4_k_cu_0937d723_1603124cuda3std6ranges3__45__cpo5cdataE[1];
.global .align 1 .b8 _ZN41_INTERNAL_6dcdd5da_4_k_cu_0937d723_1603124cuda3std6ranges3__45__cpo4sizeE[1];
.global .align 1 .b8 _ZN41_INTERNAL_6dcdd5da_4_k_cu_0937d723_1603124cuda3std6ranges3__45__cpo5ssizeE[1];
.global .align 1 .b8 _ZN41_INTERNAL_6dcdd5da_4_k_cu_0937d723_1603124cuda3std6ranges3__45__cpo8distanceE[1];
.global .align 1 .b8 _ZN41_INTERNAL_6dcdd5da_4_k_cu_0937d723_1603126thrust24THRUST_300001_SM_1000_NS8cuda_cub3parE[1];
.global .align 1 .b8 _ZN41_INTERNAL_6dcdd5da_4_k_cu_0937d723_1603126thrust24THRUST_300001_SM_1000_NS8cuda_cub10par_nosyncE[1];
.global .align 1 .b8 _ZN41_INTERNAL_6dcdd5da_4_k_cu_0937d723_1603126thrust24THRUST_300001_SM_1000_NS6system6detail10sequential3seqE[1];
.global .align 1 .b8 _ZN41_INTERNAL_6dcdd5da_4_k_cu_0937d723_1603126thrust24THRUST_300001_SM_1000_NS6system3cpp3parE[1];
.global .align 1 .b8 _ZN41_INTERNAL_6dcdd5da_4_k_cu_0937d723_1603126thrust24THRUST_300001_SM_1000_NS12placeholders2_1E[1];
.global .align 1 .b8 _ZN41_INTERNAL_6dcdd5da_4_k_cu_0937d723_1603126thrust24THRUST_300001_SM_1000_NS12placeholders2_2E[1];
.global .align 1 .b8 _ZN41_INTERNAL_6dcdd5da_4_k_cu_0937d723_1603126thrust24THRUST_300001_SM_1000_NS12placeholders2_3E[1];
.global .align 1 .b8 _ZN41_INTERNAL_6dcdd5da_4_k_cu_0937d723_1603126thrust24THRUST_300001_SM_1000_NS12placeholders2_4E[1];
.global .align 1 .b8 _ZN41_INTERNAL_6dcdd5da_4_k_cu_0937d723_1603126thrust24THRUST_300001_SM_1000_NS12placeholders2_5E[1];
.global .align 1 .b8 _ZN41_INTERNAL_6dcdd5da_4_k_cu_0937d723_1603126thrust24THRUST_300001_SM_1000_NS12placeholders2_6E[1];
.global .align 1 .b8 _ZN41_INTERNAL_6dcdd5da_4_k_cu_0937d723_1603126thrust24THRUST_300001_SM_1000_NS12placeholders2_7E[1];
.global .align 1 .b8 _ZN41_INTERNAL_6dcdd5da_4_k_cu_0937d723_1603126thrust24THRUST_300001_SM_1000_NS12placeholders2_8E[1];
.global .align 1 .b8 _ZN41_INTERNAL_6dcdd5da_4_k_cu_0937d723_1603126thrust24THRUST_300001_SM_1000_NS12placeholders2_9E[1];
.global .align 1 .b8 _ZN41_INTERNAL_6dcdd5da_4_k_cu_0937d723_1603126thrust24THRUST_300001_SM_1000_NS12placeholders3_10E[1];
.global .align 1 .b8 _ZN41_INTERNAL_6dcdd5da_4_k_cu_0937d723_1603126thrust24THRUST_300001_SM_1000_NS3seqE[1];
.global .align 1 .b8 _ZN41_INTERNAL_6dcdd5da_4_k_cu_0937d723_1603126thrust24THRUST_300001_SM_1000_NS6deviceE[1];

.visible .entry _ZN3cub18CUB_300001_SM_10006detail11EmptyKernelIvEEvv()
{


	ret;

}


// ===== COMPILED SASS (sm_100) =====

	.target	sm_100

	.elftype	@"ET_EXEC"


//--------------------- .note.nv.tkinfo           --------------------------
	.section	.note.nv.tkinfo,"",@"SHT_NOTE"
	.sectionflags	@"SHF_NOTE_NV_TKINFO"
	.tkinfo
        /*0018*/ 	.word	0x00000002
        /*0030*/ 	.string	""
        /*0030*/ 	.string	"ptxas"
        /*0030*/ 	.string	"Cuda compilation tools, release 13.0, V13.0.88"
        /*0030*/ 	.string	"Build cuda_13.0.r13.0/compiler.36424714_0"
        /*0030*/ 	.string	"-arch sm_100 -m 64 "



//--------------------- .note.nv.cuinfo           --------------------------
	.section	.note.nv.cuinfo,"",@"SHT_NOTE"
	.sectionflags	@"SHF_NOTE_NV_CUINFO"
        /*0018*/ 	.short	0x0002
        /*001a*/ 	.short	0x0064
        /*001c*/ 	.short	0x0082
	.zero		2


//--------------------- .nv.info                  --------------------------
	.section	.nv.info,"",@"SHT_CUDA_INFO"
	.align	4


	//----- nvinfo : EIATTR_REGCOUNT
	.align		4
        /*0000*/ 	.byte	0x04, 0x2f
        /*0002*/ 	.short	(.L_55 - .L_54)
	.align		4
.L_54:
        /*0004*/ 	.word	index@(_ZN3cub18CUB_300001_SM_10006detail11EmptyKernelIvEEvv)
        /*0008*/ 	.word	0x00000004


	//----- nvinfo : EIATTR_FRAME_SIZE
	.align		4
.L_55:
        /*000c*/ 	.byte	0x04, 0x11
        /*000e*/ 	.short	(.L_57 - .L_56)
	.align		4
.L_56:
        /*0010*/ 	.word	index@(_ZN3cub18CUB_300001_SM_10006detail11EmptyKernelIvEEvv)
        /*0014*/ 	.word	0x00000000


	//----- nvinfo : EIATTR_MIN_STACK_SIZE
	.align		4
.L_57:
        /*0018*/ 	.byte	0x04, 0x12
        /*001a*/ 	.short	(.L_59 - .L_58)
	.align		4
.L_58:
        /*001c*/ 	.word	index@(_ZN3cub18CUB_300001_SM_10006detail11EmptyKernelIvEEvv)
        /*0020*/ 	.word	0x00000000
.L_59:


//--------------------- .nv.compat                --------------------------
	.section	.nv.compat,"",@"SHT_CUDA_COMPAT_INFO"
	.align	4
        /*0000*/ 	.byte	0x02, 0x09, 0x00, 0x00, 0x02, 0x02, 0x01, 0x00, 0x02, 0x05, 0x05, 0x00, 0x03, 0x07, 0x01, 0x01
        /*0010*/ 	.byte	0x02, 0x03, 0x00, 0x00, 0x02, 0x06, 0x01, 0x00, 0x04, 0x0b, 0x08, 0x00, 0x09, 0x00, 0x00, 0x00
        /*0020*/ 	.byte	0x00, 0x00, 0x00, 0x00


//--------------------- .nv.info._ZN3cub18CUB_300001_SM_10006detail11EmptyKernelIvEEvv --------------------------
	.section	.nv.info._ZN3cub18CUB_300001_SM_10006detail11EmptyKernelIvEEvv,"",@"SHT_CUDA_INFO"
	.sectionflags	@""
	.align	4


	//----- nvinfo : EIATTR_CUDA_API_VERSION
	.align		4
        /*0000*/ 	.byte	0x04, 0x37
        /*0002*/ 	.short	(.L_61 - .L_60)
.L_60:
        /*0004*/ 	.word	0x00000082


	//----- nvinfo : EIATTR_SPARSE_MMA_MASK
	.align		4
.L_61:
        /*0008*/ 	.byte	0x03, 0x50
        /*000a*/ 	.short	0x0000


	//----- nvinfo : EIATTR_MAXREG_COUNT
	.align		4
        /*000c*/ 	.byte	0x03, 0x1b
        /*000e*/ 	.short	0x00ff


	//----- nvinfo : EIATTR_MERCURY_ISA_VERSION
	.align		4
        /*0010*/ 	.byte	0x03, 0x5f
        /*0012*/ 	.short	0x0101


	//----- nvinfo : EIATTR_VRC_CTA_INIT_COUNT
	.align		4
        /*0014*/ 	.byte	0x02, 0x4a
	.zero		1
	.zero		1


	//----- nvinfo : EIATTR_EXIT_INSTR_OFFSETS
	.align		4
        /*0018*/ 	.byte	0x04, 0x1c
        /*001a*/ 	.short	(.L_63 - .L_62)


	//   ....[0]....
.L_62:
        /*001c*/ 	.word	0x00000010


	//----- nvinfo : EIATTR_SW_WAR
	.align		4
.L_63:
        /*0020*/ 	.byte	0x04, 0x36
        /*0022*/ 	.short	(.L_65 - .L_64)
.L_64:
        /*0024*/ 	.word	0x00000008
.L_65:


//--------------------- .nv.callgraph             --------------------------
	.section	.nv.callgraph,"",@"SHT_CUDA_CALLGRAPH"
	.align	4
	.sectionentsize	8
	.align		4
        /*0000*/ 	.word	0x00000000
	.align		4
        /*0004*/ 	.word	0xffffffff
	.align		4
        /*0008*/ 	.word	0x00000000
	.align		4
        /*000c*/ 	.word	0xfffffffe
	.align		4
        /*0010*/ 	.word	0x00000000
	.align		4
        /*0014*/ 	.word	0xfffffffd
	.align		4
        /*0018*/ 	.word	0x00000000
	.align		4
        /*001c*/ 	.word	0xfffffffc


//--------------------- .nv.constant4             --------------------------
	.section	.nv.constant4,"a",@progbits
	.align	8
	.align		8
.nv.constant4:
        /*0000*/ 	.dword	precalc_xorwow_matrix
	.align		8
        /*0008*/ 	.dword	precalc_xorwow_offset_matrix
	.align		8
        /*0010*/ 	.dword	mrg32k3aM1
	.align		8
        /*0018*/ 	.dword	mrg32k3aM2
	.align		8
        /*0020*/ 	.dword	mrg32k3aM1SubSeq
	.align		8
        /*0028*/ 	.dword	mrg32k3aM2SubSeq
	.align		8
        /*0030*/ 	.dword	mrg32k3aM1Seq
	.align		8
        /*0038*/ 	.dword	mrg32k3aM2Seq
	.align		8
        /*0040*/ 	.dword	_ZN41_INTERNAL_6dcdd5da_4_k_cu_0937d723_1607704cuda3std3__45__cpo5beginE
	.align		8
        /*0048*/ 	.dword	_ZN41_INTERNAL_6dcdd5da_4_k_cu_0937d723_1607704cuda3std3__45__cpo3endE
	.align		8
        /*0050*/ 	.dword	_ZN41_INTERNAL_6dcdd5da_4_k_cu_0937d723_1607704cuda3std3__45__cpo6cbeginE
	.align		8
        /*0058*/ 	.dword	_ZN41_INTERNAL_6dcdd5da_4_k_cu_0937d723_1607704cuda3std3__45__cpo4cendE
	.align		8
        /*0060*/ 	.dword	_ZN41_INTERNAL_6dcdd5da_4_k_cu_0937d723_1607704cuda3std3__45__cpo6rbeginE
	.align		8
        /*0068*/ 	.dword	_ZN41_INTERNAL_6dcdd5da_4_k_cu_0937d723_1607704cuda3std3__45__cpo4rendE
	.align		8
        /*0070*/ 	.dword	_ZN41_INTERNAL_6dcdd5da_4_k_cu_0937d723_1607704cuda3std3__45__cpo7crbeginE
	.align		8
        /*0078*/ 	.dword	_ZN41_INTERNAL_6dcdd5da_4_k_cu_0937d723_1607704cuda3std3__45__cpo5crendE
	.align		8
        /*0080*/ 	.dword	_ZN41_INTERNAL_6dcdd5da_4_k_cu_0937d723_1607704cuda3std3__443_GLOBAL__N__6dcdd5da_4_k_cu_0937d723_1607706ignoreE
	.align		8
        /*0088*/ 	.dword	_ZN41_INTERNAL_6dcdd5da_4_k_cu_0937d723_1607704cuda3std3__419piecewise_constructE
	.align		8
        /*0090*/ 	.dword	_ZN41_INTERNAL_6dcdd5da_4_k_cu_0937d723_1607704cuda3std3__48in_placeE
	.align		8
        /*0098*/ 	.dword	_ZN41_INTERNAL_6dcdd5da_4_k_cu_0937d723_1607704cuda3std3__420unreachable_sentinelE
	.align		8
        /*00a0*/ 	.dword	_ZN41_INTERNAL_6dcdd5da_4_k_cu_0937d723_1607704cuda3std3__47nulloptE
	.align		8
        /*00a8*/ 	.dword	_ZN41_INTERNAL_6dcdd5da_4_k_cu_0937d723_1607704cuda3std3__48unexpectE
	.align		8
        /*00b0*/ 	.dword	_ZN41_INTERNAL_6dcdd5da_4_k_cu_0937d723_1607704cuda3std6ranges3__45__cpo4swapE
	.align		8
        /*00b8*/ 	.dword	_ZN41_INTERNAL_6dcdd5da_4_k_cu_0937d723_1607704cuda3std6ranges3__45__cpo9iter_moveE
	.align		8
        /*00c0*/ 	.dword	_ZN41_INTERNAL_6dcdd5da_4_k_cu_0937d723_1607704cuda3std6ranges3__45__cpo5beginE
	.align		8
        /*00c8*/ 	.dword	_ZN41_INTERNAL_6dcdd5da_4_k_cu_0937d723_1607704cuda3std6ranges3__45__cpo3endE
	.align		8
        /*00d0*/ 	.dword	_ZN41_INTERNAL_6dcdd5da_4_k_cu_0937d723_1607704cuda3std6ranges3__45__cpo6cbeginE
	.align		8
        /*00d8*/ 	.dword	_ZN41_INTERNAL_6dcdd5da_4_k_cu_0937d723_1607704cuda3std6ranges3__45__cpo4cendE
	.align		8
        /*00e0*/ 	.dword	_ZN41_INTERNAL_6dcdd5da_4_k_cu_0937d723_1607704cuda3std6ranges3__45__cpo7advanceE
	.align		8
        /*00e8*/ 	.dword	_ZN41_INTERNAL_6dcdd5da_4_k_cu_0937d723_1607704cuda3std6ranges3__45__cpo9iter_swapE
	.align		8
        /*00f0*/ 	.dword	_ZN41_INTERNAL_6dcdd5da_4_k_cu_0937d723_1607704cuda3std6ranges3__45__cpo4nextE
	.align		8
        /*00f8*/ 	.dword	_ZN41_INTERNAL_6dcdd5da_4_k_cu_0937d723_1607704cuda3std6ranges3__45__cpo4prevE
	.align		8
        /*0100*/ 	.dword	_ZN41_INTERNAL_6dcdd5da_4_k_cu_0937d723_1607704cuda3std6ranges3__45__cpo4dataE
	.align		8
        /*0108*/ 	.dword	_ZN41_INTERNAL_6dcdd5da_4_k_cu_0937d723_1607704cuda3std6ranges3__45__cpo5cdataE
	.align		8
        /*0110*/ 	.dword	_ZN41_INTERNAL_6dcdd5da_4_k_cu_0937d723_1607704cuda3std6ranges3__45__cpo4sizeE
	.align		8
        /*0118*/ 	.dword	_ZN41_INTERNAL_6dcdd5da_4_k_cu_0937d723_1607704cuda3std6ranges3__45__cpo5ssizeE
	.align		8
        /*0120*/ 	.dword	_ZN41_INTERNAL_6dcdd5da_4_k_cu_0937d723_1607704cuda3std6ranges3__45__cpo8distanceE
	.align		8
        /*0128*/ 	.dword	_ZN41_INTERNAL_6dcdd5da_4_k_cu_0937d723_1607706thrust24THRUST_300001_SM_1000_NS8cuda_cub3parE
	.align		8
        /*0130*/ 	.dword	_ZN41_INTERNAL_6dcdd5da_4_k_cu_0937d723_1607706thrust24THRUST_300001_SM_1000_NS8cuda_cub10par_nosyncE
	.align		8
        /*0138*/ 	.dword	_ZN41_INTERNAL_6dcdd5da_4_k_cu_0937d723_1607706thrust24THRUST_300001_SM_1000_NS6system6detail10sequential3seqE
	.align		8
        /*0140*/ 	.dword	_ZN41_INTERNAL_6dcdd5da_4_k_cu_0937d723_1607706thrust24THRUST_300001_SM_1000_NS6system3cpp3parE
	.align		8
        /*0148*/ 	.dword	_ZN41_INTERNAL_6dcdd5da_4_k_cu_0937d723_1607706thrust24THRUST_300001_SM_1000_NS12placeholders2_1E
	.align		8
        /*0150*/ 	.dword	_ZN41_INTERNAL_6dcdd5da_4_k_cu_0937d723_1607706thrust24THRUST_300001_SM_1000_NS12placeholders2_2E
	.align		8
        /*0158*/ 	.dword	_ZN41_INTERNAL_6dcdd5da_4_k_cu_0937d723_1607706thrust24THRUST_300001_SM_1000_NS12placeholders2_3E
	.align		8
        /*0160*/ 	.dword	_ZN41_INTERNAL_6dcdd5da_4_k_cu_0937d723_1607706thrust24THRUST_300001_SM_1000_NS12placeholders2_4E
	.align		8
        /*0168*/ 	.dword	_ZN41_INTERNAL_6dcdd5da_4_k_cu_0937d723_1607706thrust24THRUST_300001_SM_1000_NS12placeholders2_5E
	.align		8
        /*0170*/ 	.dword	_ZN41_INTERNAL_6dcdd5da_4_k_cu_0937d723_1607706thrust24THRUST_300001_SM_1000_NS12placeholders2_6E
	.align		8
        /*0178*/ 	.dword	_ZN41_INTERNAL_6dcdd5da_4_k_cu_0937d723_1607706thrust24THRUST_300001_SM_1000_NS12placeholders2_7E
	.align		8
        /*0180*/ 	.dword	_ZN41_INTERNAL_6dcdd5da_4_k_cu_0937d723_1607706thrust24THRUST_300001_SM_1000_NS12placeholders2_8E
	.align		8
        /*0188*/ 	.dword	_ZN41_INTERNAL_6dcdd5da_4_k_cu_0937d723_1607706thrust24THRUST_300001_SM_1000_NS12placeholders2_9E
	.align		8
        /*0190*/ 	.dword	_ZN41_INTERNAL_6dcdd5da_4_k_cu_0937d723_1607706thrust24THRUST_300001_SM_1000_NS12placeholders3_10E
	.align		8
        /*0198*/ 	.dword	_ZN41_INTERNAL_6dcdd5da_4_k_cu_0937d723_1607706thrust24THRUST_300001_SM_1000_NS3seqE
	.align		8
        /*01a0*/ 	.dword	_ZN41_INTERNAL_6dcdd5da_4_k_cu_0937d723_1607706thrust24THRUST_300001_SM_1000_NS6deviceE


//--------------------- .nv.constant3             --------------------------
	.section	.nv.constant3,"a",@progbits
	.align	8
.nv.constant3:
	.type		__cr_lgamma_table,@object
	.size		__cr_lgamma_table,(.L_8 - __cr_lgamma_table)
__cr_lgamma_table:
        /*0000*/ 	.byte	0x00, 0x00, 0x00, 0x00, 0x00, 0x00, 0x00, 0x00, 0x00, 0x00, 0x00, 0x00, 0x00, 0x00, 0x00, 0x00
        /*0010*/ 	.byte	0xef, 0x39, 0xfa, 0xfe, 0x42, 0x2e, 0xe6, 0x3f, 0x02, 0x20, 0x2a, 0xfa, 0x0b, 0xab, 0xfc, 0x3f
        /*0020*/ 	.byte	0xf9, 0x2c, 0x92, 0x7c, 0xa7, 0x6c, 0x09, 0x40, 0xc9, 0x79, 0x44, 0x3c, 0x64, 0x26, 0x13, 0x40
        /*0030*/ 	.byte	0xca, 0x01, 0xcf, 0x3a, 0x27, 0x51, 0x1a, 0x40, 0x30, 0xcc, 0x2d, 0xf3, 0xe1, 0x0c, 0x21, 0x40
        /*0040*/ 	.byte	0x0d, 0xb7, 0xfc, 0x82, 0x8e, 0x35, 0x25, 0x40
.L_8:


//--------------------- .text._ZN3cub18CUB_300001_SM_10006detail11EmptyKernelIvEEvv --------------------------
	.section	.text._ZN3cub18CUB_300001_SM_10006detail11EmptyKernelIvEEvv,"ax",@progbits
	.align	128
        .global         _ZN3cub18CUB_300001_SM_10006detail11EmptyKernelIvEEvv
        .type           _ZN3cub18CUB_300001_SM_10006detail11EmptyKernelIvEEvv,@function
        .size           _ZN3cub18CUB_300001_SM_10006detail11EmptyKernelIvEEvv,(.L_x_1 - _ZN3cub18CUB_300001_SM_10006detail11EmptyKernelIvEEvv)
        .other          _ZN3cub18CUB_300001_SM_10006detail11EmptyKernelIvEEvv,@"STO_CUDA_ENTRY STV_DEFAULT"
_ZN3cub18CUB_300001_SM_10006detail11EmptyKernelIvEEvv:
.text._ZN3cub18CUB_300001_SM_10006detail11EmptyKernelIvEEvv:
[----:B------:R-:W-:Y:S01]  /*0000*/  LDC R1, c[0x0][0x37c] ;  /* 0x0000df00ff017b82 */ /* 0x000fe20000000800 */
[----:B------:R-:W-:Y:S05]  /*0010*/  EXIT ;  /* 0x000000000000794d */ /* 0x000fea0003800000 */
.L_x_0:
[----:B------:R-:W-:-:S00]  /*0020*/  BRA `(.L_x_0) ;  /* 0xfffffffc00fc7947 */ /* 0x000fc0000383ffff */
[----:B------:R-:W-:-:S00]  /*0030*/  NOP ;  /* 0x0000000000007918 */ /* 0x000fc00000000000 */
        /* <DEDUP_REMOVED lines=12> */
.L_x_1:


//--------------------- .nv.global.init           --------------------------
	.section	.nv.global.init,"aw",@progbits
	.align	4
.nv.global.init:
	.type		mrg32k3aM1SubSeq,@object
	.size		mrg32k3aM1SubSeq,(mrg32k3aM2SubSeq - mrg32k3aM1SubSeq)
mrg32k3aM1SubSeq:
        /*0000*/ 	.byte	0x0b, 0xcc, 0xee, 0x04, 0x73, 0x29, 0x8b, 0x6f, 0xf6, 0x53, 0x03, 0xf6, 0x23, 0xf6, 0xea, 0xda
        /* <DEDUP_REMOVED lines=125> */
	.type		mrg32k3aM2SubSeq,@object
	.size		mrg32k3aM2SubSeq,(mrg32k3aM1 - mrg32k3aM2SubSeq)
mrg32k3aM2SubSeq:
        /* <DEDUP_REMOVED lines=126> */
	.type		mrg32k3aM1,@object
	.size		mrg32k3aM1,(mrg32k3aM1Seq - mrg32k3aM1)
mrg32k3aM1:
        /* <DEDUP_REMOVED lines=144> */
	.type		mrg32k3aM1Seq,@object
	.size		mrg32k3aM1Seq,(mrg32k3aM2 - mrg32k3aM1Seq)
mrg32k3aM1Seq:
        /* <DEDUP_REMOVED lines=144> */
	.type		mrg32k3aM2,@object
	.size		mrg32k3aM2,(mrg32k3aM2Seq - mrg32k3aM2)
mrg32k3aM2:
        /* <DEDUP_REMOVED lines=144> */
	.type		mrg32k3aM2Seq,@object
	.size		mrg32k3aM2Seq,(precalc_xorwow_matrix - mrg32k3aM2Seq)
mrg32k3aM2Seq:
        /* <DEDUP_REMOVED lines=144> */
	.type		precalc_xorwow_matrix,@object
	.size		precalc_xorwow_matrix,(precalc_xorwow_offset_matrix - precalc_xorwow_matrix)
precalc_xorwow_matrix:
        /* <DEDUP_REMOVED lines=6400> */
	.type		precalc_xorwow_offset_matrix,@object
	.size		precalc_xorwow_offset_matrix,(.L_1 - precalc_xorwow_offset_matrix)
precalc_xorwow_offset_matrix:
        /* <DEDUP_REMOVED lines=6400> */
.L_1:


//--------------------- .nv.shared.reserved.0     --------------------------
	.section	.nv.shared.reserved.0,"aw",@nobits
	.weak		__nv_reservedSMEM_offset_0_alias
	.size		__nv_reservedSMEM_offset_0_alias, 0, 64
	.other		__nv_reservedSMEM_offset_0_alias,@"STO_CUDA_RESERVED_SHARED STV_DEFAULT"
__nv_reservedSMEM_offset_0_alias:
	.zero		0
	.zero		64


//--------------------- .nv.global                --------------------------
	.section	.nv.global,"aw",@nobits
.nv.global:
	.type		_ZN41_INTERNAL_6dcdd5da_4_k_cu_0937d723_1607706thrust24THRUST_300001_SM_1000_NS12placeholders2_8E,@object
	.size		_ZN41_INTERNAL_6dcdd5da_4_k_cu_0937d723_1607706thrust24THRUST_300001_SM_1000_NS12placeholders2_8E,(_ZN41_INTERNAL_6dcdd5da_4_k_cu_0937d723_1607704cuda3std3__443_GLOBAL__N__6dcdd5da_4_k_cu_0937d723_1607706ignoreE - _ZN41_INTERNAL_6dcdd5da_4_k_cu_0937d723_1607706thrust24THRUST_300001_SM_1000_NS12placeholders2_8E)
_ZN41_INTERNAL_6dcdd5da_4_k_cu_0937d723_1607706thrust24THRUST_300001_SM_1000_NS12placeholders2_8E:
	.zero		1
	.type		_ZN41_INTERNAL_6dcdd5da_4_k_cu_0937d723_1607704cuda3std3__443_GLOBAL__N__6dcdd5da_4_k_cu_0937d723_1607706ignoreE,@object
	.size		_ZN41_INTERNAL_6dcdd5da_4_k_cu_0937d723_1607704cuda3std3__443_GLOBAL__N__6dcdd5da_4_k_cu_0937d723_1607706ignoreE,(_ZN41_INTERNAL_6dcdd5da_4_k_cu_0937d723_1607704cuda3std6ranges3__45__cpo4dataE - _ZN41_INTERNAL_6dcdd5da_4_k_cu_0937d723_1607704cuda3std3__443_GLOBAL__N__6dcdd5da_4_k_cu_0937d723_1607706ignoreE)
_ZN41_INTERNAL_6dcdd5da_4_k_cu_0937d723_1607704cuda3std3__443_GLOBAL__N__6dcdd5da_4_k_cu_0937d723_1607706ignoreE:
	.zero		1
	.type		_ZN41_INTERNAL_6dcdd5da_4_k_cu_0937d723_1607704cuda3std6ranges3__45__cpo4dataE,@object
	.size		_ZN41_INTERNAL_6dcdd5da_4_k_cu_0937d723_1607704cuda3std6ranges3__45__cpo4dataE,(_ZN41_INTERNAL_6dcdd5da_4_k_cu_0937d723_1607706thrust24THRUST_300001_SM_1000_NS6system3cpp3parE - _ZN41_INTERNAL_6dcdd5da_4_k_cu_0937d723_1607704cuda3std6ranges3__45__cpo4dataE)
_ZN41_INTERNAL_6dcdd5da_4_k_cu_0937d723_1607704cuda3std6ranges3__45__cpo4dataE:
	.zero		1
	.type		_ZN41_INTERNAL_6dcdd5da_4_k_cu_0937d723_1607706thrust24THRUST_300001_SM_1000_NS6system3cpp3parE,@object
	.size		_ZN41_INTERNAL_6dcdd5da_4_k_cu_0937d723_1607706thrust24THRUST_300001_SM_1000_NS6system3cpp3parE,(_ZN41_INTERNAL_6dcdd5da_4_k_cu_0937d723_1607704cuda3std3__45__cpo5beginE - _ZN41_INTERNAL_6dcdd5da_4_k_cu_0937d723_1607706thrust24THRUST_300001_SM_1000_NS6system3cpp3parE)
_ZN41_INTERNAL_6dcdd5da_4_k_cu_0937d723_1607706thrust24THRUST_300001_SM_1000_NS6system3cpp3parE:
	.zero		1
	.type		_ZN41_INTERNAL_6dcdd5da_4_k_cu_0937d723_1607704cuda3std3__45__cpo5beginE,@object
	.size		_ZN41_INTERNAL_6dcdd5da_4_k_cu_0937d723_1607704cuda3std3__45__cpo5beginE,(_ZN41_INTERNAL_6dcdd5da_4_k_cu_0937d723_1607704cuda3std6ranges3__45__cpo5beginE - _ZN41_INTERNAL_6dcdd5da_4_k_cu_0937d723_1607704cuda3std3__45__cpo5beginE)
_ZN41_INTERNAL_6dcdd5da_4_k_cu_0937d723_1607704cuda3std3__45__cpo5beginE:
	.zero		1
	.type		_ZN41_INTERNAL_6dcdd5da_4_k_cu_0937d723_1607704cuda3std6ranges3__45__cpo5beginE,@object
	.size		_ZN41_INTERNAL_6dcdd5da_4_k_cu_0937d723_1607704cuda3std6ranges3__45__cpo5beginE,(_ZN41_INTERNAL_6dcdd5da_4_k_cu_0937d723_1607706thrust24THRUST_300001_SM_1000_NS6deviceE - _ZN41_INTERNAL_6dcdd5da_4_k_cu_0937d723_1607704cuda3std6ranges3__45__cpo5beginE)
_ZN41_INTERNAL_6dcdd5da_4_k_cu_0937d723_1607704cuda3std6ranges3__45__cpo5beginE:
	.zero		1
	.type		_ZN41_INTERNAL_6dcdd5da_4_k_cu_0937d723_1607706thrust24THRUST_300001_SM_1000_NS6deviceE,@object
	.size		_ZN41_INTERNAL_6dcdd5da_4_k_cu_0937d723_1607706thrust24THRUST_300001_SM_1000_NS6deviceE,(_ZN41_INTERNAL_6dcdd5da_4_k_cu_0937d723_1607704cuda3std3__47nulloptE - _ZN41_INTERNAL_6dcdd5da_4_k_cu_0937d723_1607706thrust24THRUST_300001_SM_1000_NS6deviceE)
_ZN41_INTERNAL_6dcdd5da_4_k_cu_0937d723_1607706thrust24THRUST_300001_SM_1000_NS6deviceE:
	.zero		1
	.type		_ZN41_INTERNAL_6dcdd5da_4_k_cu_0937d723_1607704cuda3std3__47nulloptE,@object
	.size		_ZN41_INTERNAL_6dcdd5da_4_k_cu_0937d723_1607704cuda3std3__47nulloptE,(_ZN41_INTERNAL_6dcdd5da_4_k_cu_0937d723_1607704cuda3std6ranges3__45__cpo8distanceE - _ZN41_INTERNAL_6dcdd5da_4_k_cu_0937d723_1607704cuda3std3__47nulloptE)
_ZN41_INTERNAL_6dcdd5da_4_k_cu_0937d723_1607704cuda3std3__47nulloptE:
	.zero		1
	.type		_ZN41_INTERNAL_6dcdd5da_4_k_cu_0937d723_1607704cuda3std6ranges3__45__cpo8distanceE,@object
	.size		_ZN41_INTERNAL_6dcdd5da_4_k_cu_0937d723_1607704cuda3std6ranges3__45__cpo8distanceE,(_ZN41_INTERNAL_6dcdd5da_4_k_cu_0937d723_1607706thrust24THRUST_300001_SM_1000_NS12placeholders2_4E - _ZN41_INTERNAL_6dcdd5da_4_k_cu_0937d723_1607704cuda3std6ranges3__45__cpo8distanceE)
_ZN41_INTERNAL_6dcdd5da_4_k_cu_0937d723_1607704cuda3std6ranges3__45__cpo8distanceE:
	.zero		1
	.type		_ZN41_INTERNAL_6dcdd5da_4_k_cu_0937d723_1607706thrust24THRUST_300001_SM_1000_NS12placeholders2_4E,@object
	.size		_ZN41_INTERNAL_6dcdd5da_4_k_cu_0937d723_1607706thrust24THRUST_300001_SM_1000_NS12placeholders2_4E,(_ZN41_INTERNAL_6dcdd5da_4_k_cu_0937d723_1607704cuda3std3__45__cpo6rbeginE - _ZN41_INTERNAL_6dcdd5da_4_k_cu_0937d723_1607706thrust24THRUST_300001_SM_1000_NS12placeholders2_4E)
_ZN41_INTERNAL_6dcdd5da_4_k_cu_0937d723_1607706thrust24THRUST_300001_SM_1000_NS12placeholders2_4E:
	.zero		1
	.type		_ZN41_INTERNAL_6dcdd5da_4_k_cu_0937d723_1607704cuda3std3__45__cpo6rbeginE,@object
	.size		_ZN41_INTERNAL_6dcdd5da_4_k_cu_0937d723_1607704cuda3std3__45__cpo6rbeginE,(_ZN41_INTERNAL_6dcdd5da_4_k_cu_0937d723_1607704cuda3std6ranges3__45__cpo7advanceE - _ZN41_INTERNAL_6dcdd5da_4_k_cu_0937d723_1607704cuda3std3__45__cpo6rbeginE)
_ZN41_INTERNAL_6dcdd5da_4_k_cu_0937d723_1607704cuda3std3__45__cpo6rbeginE:
	.zero		1
	.type		_ZN41_INTERNAL_6dcdd5da_4_k_cu_0937d723_1607704cuda3std6ranges3__45__cpo7advanceE,@object
	.size		_ZN41_INTERNAL_6dcdd5da_4_k_cu_0937d723_1607704cuda3std6ranges3__45__cpo7advanceE,(_ZN41_INTERNAL_6dcdd5da_4_k_cu_0937d723_1607706thrust24THRUST_300001_SM_1000_NS12placeholders3_10E - _ZN41_INTERNAL_6dcdd5da_4_k_cu_0937d723_1607704cuda3std6ranges3__45__cpo7advanceE)
_ZN41_INTERNAL_6dcdd5da_4_k_cu_0937d723_1607704cuda3std6ranges3__45__cpo7advanceE:
	.zero		1
	.type		_ZN41_INTERNAL_6dcdd5da_4_k_cu_0937d723_1607706thrust24THRUST_300001_SM_1000_NS12placeholders3_10E,@object
	.size		_ZN41_INTERNAL_6dcdd5da_4_k_cu_0937d723_1607706thrust24THRUST_300001_SM_1000_NS12placeholders3_10E,(_ZN41_INTERNAL_6dcdd5da_4_k_cu_0937d723_1607704cuda3std3__48in_placeE - _ZN41_INTERNAL_6dcdd5da_4_k_cu_0937d723_1607706thrust24THRUST_300001_SM_1000_NS12placeholders3_10E)
_ZN41_INTERNAL_6dcdd5da_4_k_cu_0937d723_1607706thrust24THRUST_300001_SM_1000_NS12placeholders3_10E:
	.zero		1
	.type		_ZN41_INTERNAL_6dcdd5da_4_k_cu_0937d723_1607704cuda3std3__48in_placeE,@object
	.size		_ZN41_INTERNAL_6dcdd5da_4_k_cu_0937d723_1607704cuda3std3__48in_placeE,(_ZN41_INTERNAL_6dcdd5da_4_k_cu_0937d723_1607704cuda3std6ranges3__45__cpo4sizeE - _ZN41_INTERNAL_6dcdd5da_4_k_cu_0937d723_1607704cuda3std3__48in_placeE)
_ZN41_INTERNAL_6dcdd5da_4_k_cu_0937d723_1607704cuda3std3__48in_placeE:
	.zero		1
	.type		_ZN41_INTERNAL_6dcdd5da_4_k_cu_0937d723_1607704cuda3std6ranges3__45__cpo4sizeE,@object
	.size		_ZN41_INTERNAL_6dcdd5da_4_k_cu_0937d723_1607704cuda3std6ranges3__45__cpo4sizeE,(_ZN41_INTERNAL_6dcdd5da_4_k_cu_0937d723_1607706thrust24THRUST_300001_SM_1000_NS12placeholders2_2E - _ZN41_INTERNAL_6dcdd5da_4_k_cu_0937d723_1607704cuda3std6ranges3__45__cpo4sizeE)
_ZN41_INTERNAL_6dcdd5da_4_k_cu_0937d723_1607704cuda3std6ranges3__45__cpo4sizeE:
	.zero		1
	.type		_ZN41_INTERNAL_6dcdd5da_4_k_cu_0937d723_1607706thrust24THRUST_300001_SM_1000_NS12placeholders2_2E,@object
	.size		_ZN41_INTERNAL_6dcdd5da_4_k_cu_0937d723_1607706thrust24THRUST_300001_SM_1000_NS12placeholders2_2E,(_ZN41_INTERNAL_6dcdd5da_4_k_cu_0937d723_1607704cuda3std3__45__cpo6cbeginE - _ZN41_INTERNAL_6dcdd5da_4_k_cu_0937d723_1607706thrust24THRUST_300001_SM_1000_NS12placeholders2_2E)
_ZN41_INTERNAL_6dcdd5da_4_k_cu_0937d723_1607706thrust24THRUST_300001_SM_1000_NS12placeholders2_2E:
	.zero		1
	.type		_ZN41_INTERNAL_6dcdd5da_4_k_cu_0937d723_1607704cuda3std3__45__cpo6cbeginE,@object
	.size		_ZN41_INTERNAL_6dcdd5da_4_k_cu_0937d723_1607704cuda3std3__45__cpo6cbeginE,(_ZN41_INTERNAL_6dcdd5da_4_k_cu_0937d723_1607704cuda3std6ranges3__45__cpo6cbeginE - _ZN41_INTERNAL_6dcdd5da_4_k_cu_0937d723_1607704cuda3std3__45__cpo6cbeginE)
_ZN41_INTERNAL_6dcdd5da_4_k_cu_0937d723_1607704cuda3std3__45__cpo6cbeginE:
	.zero		1
	.type		_ZN41_INTERNAL_6dcdd5da_4_k_cu_0937d723_1607704cuda3std6ranges3__45__cpo6cbeginE,@object
	.size		_ZN41_INTERNAL_6dcdd5da_4_k_cu_0937d723_1607704cuda3std6ranges3__45__cpo6cbeginE,(_ZN41_INTERNAL_6dcdd5da_4_k_cu_0937d723_1607706thrust24THRUST_300001_SM_1000_NS12placeholders2_6E - _ZN41_INTERNAL_6dcdd5da_4_k_cu_0937d723_1607704cuda3std6ranges3__45__cpo6cbeginE)
_ZN41_INTERNAL_6dcdd5da_4_k_cu_0937d723_1607704cuda3std6ranges3__45__cpo6cbeginE:
	.zero		1
	.type		_ZN41_INTERNAL_6dcdd5da_4_k_cu_0937d723_1607706thrust24THRUST_300001_SM_1000_NS12placeholders2_6E,@object
	.size		_ZN41_INTERNAL_6dcdd5da_4_k_cu_0937d723_1607706thrust24THRUST_300001_SM_1000_NS12placeholders2_6E,(_ZN41_INTERNAL_6dcdd5da_4_k_cu_0937d723_1607704cuda3std3__45__cpo7crbeginE - _ZN41_INTERNAL_6dcdd5da_4_k_cu_0937d723_1607706thrust24THRUST_300001_SM_1000_NS12placeholders2_6E)
_ZN41_INTERNAL_6dcdd5da_4_k_cu_0937d723_1607706thrust24THRUST_300001_SM_1000_NS12placeholders2_6E:
	.zero		1
	.type		_ZN41_INTERNAL_6dcdd5da_4_k_cu_0937d723_1607704cuda3std3__45__cpo7crbeginE,@object
	.size		_ZN41_INTERNAL_6dcdd5da_4_k_cu_0937d723_1607704cuda3std3__45__cpo7crbeginE,(_ZN41_INTERNAL_6dcdd5da_4_k_cu_0937d723_1607704cuda3std6ranges3__45__cpo4nextE - _ZN41_INTERNAL_6dcdd5da_4_k_cu_0937d723_1607704cuda3std3__45__cpo7crbeginE)
_ZN41_INTERNAL_6dcdd5da_4_k_cu_0937d723_1607704cuda3std3__45__cpo7crbeginE:
	.zero		1
	.type		_ZN41_INTERNAL_6dcdd5da_4_k_cu_0937d723_1607704cuda3std6ranges3__45__cpo4nextE,@object
	.size		_ZN41_INTERNAL_6dcdd5da_4_k_cu_0937d723_1607704cuda3std6ranges3__45__cpo4nextE,(_ZN41_INTERNAL_6dcdd5da_4_k_cu_0937d723_1607704cuda3std6ranges3__45__cpo4swapE - _ZN41_INTERNAL_6dcdd5da_4_k_cu_0937d723_1607704cuda3std6ranges3__45__cpo4nextE)
_ZN41_INTERNAL_6dcdd5da_4_k_cu_0937d723_1607704cuda3std6ranges3__45__cpo4nextE:
	.zero		1
	.type		_ZN41_INTERNAL_6dcdd5da_4_k_cu_0937d723_1607704cuda3std6ranges3__45__cpo4swapE,@object
	.size		_ZN41_INTERNAL_6dcdd5da_4_k_cu_0937d723_1607704cuda3std6ranges3__45__cpo4swapE,(_ZN41_INTERNAL_6dcdd5da_4_k_cu_0937d723_1607706thrust24THRUST_300001_SM_1000_NS8cuda_cub10par_nosyncE - _ZN41_INTERNAL_6dcdd5da_4_k_cu_0937d723_1607704cuda3std6ranges3__45__cpo4swapE)
_ZN41_INTERNAL_6dcdd5da_4_k_cu_0937d723_1607704cuda3std6ranges3__45__cpo4swapE:
	.zero		1
	.type		_ZN41_INTERNAL_6dcdd5da_4_k_cu_0937d723_1607706thrust24THRUST_300001_SM_1000_NS8cuda_cub10par_nosyncE,@object
	.size		_ZN41_INTERNAL_6dcdd5da_4_k_cu_0937d723_1607706thrust24THRUST_300001_SM_1000_NS8cuda_cub10par_nosyncE,(_ZN41_INTERNAL_6dcdd5da_4_k_cu_0937d723_1607706thrust24THRUST_300001_SM_1000_NS3seqE - _ZN41_INTERNAL_6dcdd5da_4_k_cu_0937d723_1607706thrust24THRUST_300001_SM_1000_NS8cuda_cub10par_nosyncE)
_ZN41_INTERNAL_6dcdd5da_4_k_cu_0937d723_1607706thrust24THRUST_300001_SM_1000_NS8cuda_cub10par_nosyncE:
	.zero		1
	.type		_ZN41_INTERNAL_6dcdd5da_4_k_cu_0937d723_1607706thrust24THRUST_300001_SM_1000_NS3seqE,@object
	.size		_ZN41_INTERNAL_6dcdd5da_4_k_cu_0937d723_1607706thrust24THRUST_300001_SM_1000_NS3seqE,(_ZN41_INTERNAL_6dcdd5da_4_k_cu_0937d723_1607704cuda3std3__420unreachable_sentinelE - _ZN41_INTERNAL_6dcdd5da_4_k_cu_0937d723_1607706thrust24THRUST_300001_SM_1000_NS3seqE)
_ZN41_INTERNAL_6dcdd5da_4_k_cu_0937d723_1607706thrust24THRUST_300001_SM_1000_NS3seqE:
	.zero		1
	.type		_ZN41_INTERNAL_6dcdd5da_4_k_cu_0937d723_1607704cuda3std3__420unreachable_sentinelE,@object
	.size		_ZN41_INTERNAL_6dcdd5da_4_k_cu_0937d723_1607704cuda3std3__420unreachable_sentinelE,(_ZN41_INTERNAL_6dcdd5da_4_k_cu_0937d723_1607704cuda3std6ranges3__45__cpo5ssizeE - _ZN41_INTERNAL_6dcdd5da_4_k_cu_0937d723_1607704cuda3std3__420unreachable_sentinelE)
_ZN41_INTERNAL_6dcdd5da_4_k_cu_0937d723_1607704cuda3std3__420unreachable_sentinelE:
	.zero		1
	.type		_ZN41_INTERNAL_6dcdd5da_4_k_cu_0937d723_1607704cuda3std6ranges3__45__cpo5ssizeE,@object
	.size		_ZN41_INTERNAL_6dcdd5da_4_k_cu_0937d723_1607704cuda3std6ranges3__45__cpo5ssizeE,(_ZN41_INTERNAL_6dcdd5da_4_k_cu_0937d723_1607706thrust24THRUST_300001_SM_1000_NS12placeholders2_3E - _ZN41_INTERNAL_6dcdd5da_4_k_cu_0937d723_1607704cuda3std6ranges3__45__cpo5ssizeE)
_ZN41_INTERNAL_6dcdd5da_4_k_cu_0937d723_1607704cuda3std6ranges3__45__cpo5ssizeE:
	.zero		1
	.type		_ZN41_INTERNAL_6dcdd5da_4_k_cu_0937d723_1607706thrust24THRUST_300001_SM_1000_NS12placeholders2_3E,@object
	.size		_ZN41_INTERNAL_6dcdd5da_4_k_cu_0937d723_1607706thrust24THRUST_300001_SM_1000_NS12placeholders2_3E,(_ZN41_INTERNAL_6dcdd5da_4_k_cu_0937d723_1607704cuda3std3__45__cpo4cendE - _ZN41_INTERNAL_6dcdd5da_4_k_cu_0937d723_1607706thrust24THRUST_300001_SM_1000_NS12placeholders2_3E)
_ZN41_INTERNAL_6dcdd5da_4_k_cu_0937d723_1607706thrust24THRUST_300001_SM_1000_NS12placeholders2_3E:
	.zero		1
	.type		_ZN41_INTERNAL_6dcdd5da_4_k_cu_0937d723_1607704cuda3std3__45__cpo4cendE,@object
	.size		_ZN41_INTERNAL_6dcdd5da_4_k_cu_0937d723_1607704cuda3std3__45__cpo4cendE,(_ZN41_INTERNAL_6dcdd5da_4_k_cu_0937d723_1607704cuda3std6ranges3__45__cpo4cendE - _ZN41_INTERNAL_6dcdd5da_4_k_cu_0937d723_1607704cuda3std3__45__cpo4cendE)
_ZN41_INTERNAL_6dcdd5da_4_k_cu_0937d723_1607704cuda3std3__45__cpo4cendE:
	.zero		1
	.type		_ZN41_INTERNAL_6dcdd5da_4_k_cu_0937d723_1607704cuda3std6ranges3__45__cpo4cendE,@object
	.size		_ZN41_INTERNAL_6dcdd5da_4_k_cu_0937d723_1607704cuda3std6ranges3__45__cpo4cendE,(_ZN41_INTERNAL_6dcdd5da_4_k_cu_0937d723_1607706thrust24THRUST_300001_SM_1000_NS12placeholders2_7E - _ZN41_INTERNAL_6dcdd5da_4_k_cu_0937d723_1607704cuda3std6ranges3__45__cpo4cendE)
_ZN41_INTERNAL_6dcdd5da_4_k_cu_0937d723_1607704cuda3std6ranges3__45__cpo4cendE:
	.zero		1
	.type		_ZN41_INTERNAL_6dcdd5da_4_k_cu_0937d723_1607706thrust24THRUST_300001_SM_1000_NS12placeholders2_7E,@object
	.size		_ZN41_INTERNAL_6dcdd5da_4_k_cu_0937d723_1607706thrust24THRUST_300001_SM_1000_NS12placeholders2_7E,(_ZN41_INTERNAL_6dcdd5da_4_k_cu_0937d723_1607704cuda3std3__45__cpo5crendE - _ZN41_INTERNAL_6dcdd5da_4_k_cu_0937d723_1607706thrust24THRUST_300001_SM_1000_NS12placeholders2_7E)
_ZN41_INTERNAL_6dcdd5da_4_k_cu_0937d723_1607706thrust24THRUST_300001_SM_1000_NS12placeholders2_7E:
	.zero		1
	.type		_ZN41_INTERNAL_6dcdd5da_4_k_cu_0937d723_1607704cuda3std3__45__cpo5crendE,@object
	.size		_ZN41_INTERNAL_6dcdd5da_4_k_cu_0937d723_1607704cuda3std3__45__cpo5crendE,(_ZN41_INTERNAL_6dcdd5da_4_k_cu_0937d723_1607704cuda3std6ranges3__45__cpo4prevE - _ZN41_INTERNAL_6dcdd5da_4_k_cu_0937d723_1607704cuda3std3__45__cpo5crendE)
_ZN41_INTERNAL_6dcdd5da_4_k_cu_0937d723_1607704cuda3std3__45__cpo5crendE:
	.zero		1
	.type		_ZN41_INTERNAL_6dcdd5da_4_k_cu_0937d723_1607704cuda3std6ranges3__45__cpo4prevE,@object
	.size		_ZN41_INTERNAL_6dcdd5da_4_k_cu_0937d723_1607704cuda3std6ranges3__45__cpo4prevE,(_ZN41_INTERNAL_6dcdd5da_4_k_cu_0937d723_1607704cuda3std6ranges3__45__cpo9iter_moveE - _ZN41_INTERNAL_6dcdd5da_4_k_cu_0937d723_1607704cuda3std6ranges3__45__cpo4prevE)
_ZN41_INTERNAL_6dcdd5da_4_k_cu_0937d723_1607704cuda3std6ranges3__45__cpo4prevE:
	.zero		1
	.type		_ZN41_INTERNAL_6dcdd5da_4_k_cu_0937d723_1607704cuda3std6ranges3__45__cpo9iter_moveE,@object
	.size		_ZN41_INTERNAL_6dcdd5da_4_k_cu_0937d723_1607704cuda3std6ranges3__45__cpo9iter_moveE,(_ZN41_INTERNAL_6dcdd5da_4_k_cu_0937d723_1607706thrust24THRUST_300001_SM_1000_NS6system6detail10sequential3seqE - _ZN41_INTERNAL_6dcdd5da_4_k_cu_0937d723_1607704cuda3std6ranges3__45__cpo9iter_moveE)
_ZN41_INTERNAL_6dcdd5da_4_k_cu_0937d723_1607704cuda3std6ranges3__45__cpo9iter_moveE:
	.zero		1
	.type		_ZN41_INTERNAL_6dcdd5da_4_k_cu_0937d723_1607706thrust24THRUST_300001_SM_1000_NS6system6detail10sequential3seqE,@object
	.size		_ZN41_INTERNAL_6dcdd5da_4_k_cu_0937d723_1607706thrust24THRUST_300001_SM_1000_NS6system6detail10sequential3seqE,(_ZN41_INTERNAL_6dcdd5da_4_k_cu_0937d723_1607706thrust24THRUST_300001_SM_1000_NS12placeholders2_9E - _ZN41_INTERNAL_6dcdd5da_4_k_cu_0937d723_1607706thrust24THRUST_300001_SM_1000_NS6system6detail10sequential3seqE)
_ZN41_INTERNAL_6dcdd5da_4_k_cu_0937d723_1607706thrust24THRUST_300001_SM_1000_NS6system6detail10sequential3seqE:
	.zero		1
	.type		_ZN41_INTERNAL_6dcdd5da_4_k_cu_0937d723_1607706thrust24THRUST_300001_SM_1000_NS12placeholders2_9E,@object
	.size		_ZN41_INTERNAL_6dcdd5da_4_k_cu_0937d723_1607706thrust24THRUST_300001_SM_1000_NS12placeholders2_9E,(_ZN41_INTERNAL_6dcdd5da_4_k_cu_0937d723_1607704cuda3std3__419piecewise_constructE - _ZN41_INTERNAL_6dcdd5da_4_k_cu_0937d723_1607706thrust24THRUST_300001_SM_1000_NS12placeholders2_9E)
_ZN41_INTERNAL_6dcdd5da_4_k_cu_0937d723_1607706thrust24THRUST_300001_SM_1000_NS12placeholders2_9E:
	.zero		1
	.type		_ZN41_INTERNAL_6dcdd5da_4_k_cu_0937d723_1607704cuda3std3__419piecewise_constructE,@object
	.size		_ZN41_INTERNAL_6dcdd5da_4_k_cu_0937d723_1607704cuda3std3__419piecewise_constructE,(_ZN41_INTERNAL_6dcdd5da_4_k_cu_0937d723_1607704cuda3std6ranges3__45__cpo5cdataE - _ZN41_INTERNAL_6dcdd5da_4_k_cu_0937d723_1607704cuda3std3__419piecewise_constructE)
_ZN41_INTERNAL_6dcdd5da_4_k_cu_0937d723_1607704cuda3std3__419piecewise_constructE:
	.zero		1
	.type		_ZN41_INTERNAL_6dcdd5da_4_k_cu_0937d723_1607704cuda3std6ranges3__45__cpo5cdataE,@object
	.size		_ZN41_INTERNAL_6dcdd5da_4_k_cu_0937d723_1607704cuda3std6ranges3__45__cpo5cdataE,(_ZN41_INTERNAL_6dcdd5da_4_k_cu_0937d723_1607706thrust24THRUST_300001_SM_1000_NS12placeholders2_1E - _ZN41_INTERNAL_6dcdd5da_4_k_cu_0937d723_1607704cuda3std6ranges3__45__cpo5cdataE)
_ZN41_INTERNAL_6dcdd5da_4_k_cu_0937d723_1607704cuda3std6ranges3__45__cpo5cdataE:
	.zero		1
	.type		_ZN41_INTERNAL_6dcdd5da_4_k_cu_0937d723_1607706thrust24THRUST_300001_SM_1000_NS12placeholders2_1E,@object
	.size		_ZN41_INTERNAL_6dcdd5da_4_k_cu_0937d723_1607706thrust24THRUST_300001_SM_1000_NS12placeholders2_1E,(_ZN41_INTERNAL_6dcdd5da_4_k_cu_0937d723_1607704cuda3std3__45__cpo3endE - _ZN41_INTERNAL_6dcdd5da_4_k_cu_0937d723_1607706thrust24THRUST_300001_SM_1000_NS12placeholders2_1E)
_ZN41_INTERNAL_6dcdd5da_4_k_cu_0937d723_1607706thrust24THRUST_300001_SM_1000_NS12placeholders2_1E:
	.zero		1
	.type		_ZN41_INTERNAL_6dcdd5da_4_k_cu_0937d723_1607704cuda3std3__45__cpo3endE,@object
	.size		_ZN41_INTERNAL_6dcdd5da_4_k_cu_0937d723_1607704cuda3std3__45__cpo3endE,(_ZN41_INTERNAL_6dcdd5da_4_k_cu_0937d723_1607704cuda3std6ranges3__45__cpo3endE - _ZN41_INTERNAL_6dcdd5da_4_k_cu_0937d723_1607704cuda3std3__45__cpo3endE)
_ZN41_INTERNAL_6dcdd5da_4_k_cu_0937d723_1607704cuda3std3__45__cpo3endE:
	.zero		1
	.type		_ZN41_INTERNAL_6dcdd5da_4_k_cu_0937d723_1607704cuda3std6ranges3__45__cpo3endE,@object
	.size		_ZN41_INTERNAL_6dcdd5da_4_k_cu_0937d723_1607704cuda3std6ranges3__45__cpo3endE,(_ZN41_INTERNAL_6dcdd5da_4_k_cu_0937d723_1607706thrust24THRUST_300001_SM_1000_NS12placeholders2_5E - _ZN41_INTERNAL_6dcdd5da_4_k_cu_0937d723_1607704cuda3std6ranges3__45__cpo3endE)
_ZN41_INTERNAL_6dcdd5da_4_k_cu_0937d723_1607704cuda3std6ranges3__45__cpo3endE:
	.zero		1
	.type		_ZN41_INTERNAL_6dcdd5da_4_k_cu_0937d723_1607706thrust24THRUST_300001_SM_1000_NS12placeholders2_5E,@object
	.size		_ZN41_INTERNAL_6dcdd5da_4_k_cu_0937d723_1607706thrust24THRUST_300001_SM_1000_NS12placeholders2_5E,(_ZN41_INTERNAL_6dcdd5da_4_k_cu_0937d723_1607704cuda3std3__45__cpo4rendE - _ZN41_INTERNAL_6dcdd5da_4_k_cu_0937d723_1607706thrust24THRUST_300001_SM_1000_NS12placeholders2_5E)
_ZN41_INTERNAL_6dcdd5da_4_k_cu_0937d723_1607706thrust24THRUST_300001_SM_1000_NS12placeholders2_5E:
	.zero		1
	.type		_ZN41_INTERNAL_6dcdd5da_4_k_cu_0937d723_1607704cuda3std3__45__cpo4rendE,@object
	.size		_ZN41_INTERNAL_6dcdd5da_4_k_cu_0937d723_1607704cuda3std3__45__cpo4rendE,(_ZN41_INTERNAL_6dcdd5da_4_k_cu_0937d723_1607704cuda3std6ranges3__45__cpo9iter_swapE - _ZN41_INTERNAL_6dcdd5da_4_k_cu_0937d723_1607704cuda3std3__45__cpo4rendE)
_ZN41_INTERNAL_6dcdd5da_4_k_cu_0937d723_1607704cuda3std3__45__cpo4rendE:
	.zero		1
	.type		_ZN41_INTERNAL_6dcdd5da_4_k_cu_0937d723_1607704cuda3std6ranges3__45__cpo9iter_swapE,@object
	.size		_ZN41_INTERNAL_6dcdd5da_4_k_cu_0937d723_1607704cuda3std6ranges3__45__cpo9iter_swapE,(_ZN41_INTERNAL_6dcdd5da_4_k_cu_0937d723_1607704cuda3std3__48unexpectE - _ZN41_INTERNAL_6dcdd5da_4_k_cu_0937d723_1607704cuda3std6ranges3__45__cpo9iter_swapE)
_ZN41_INTERNAL_6dcdd5da_4_k_cu_0937d723_1607704cuda3std6ranges3__45__cpo9iter_swapE:
	.zero		1
	.type		_ZN41_INTERNAL_6dcdd5da_4_k_cu_0937d723_1607704cuda3std3__48unexpectE,@object
	.size		_ZN41_INTERNAL_6dcdd5da_4_k_cu_0937d723_1607704cuda3std3__48unexpectE,(_ZN41_INTERNAL_6dcdd5da_4_k_cu_0937d723_1607706thrust24THRUST_300001_SM_1000_NS8cuda_cub3parE - _ZN41_INTERNAL_6dcdd5da_4_k_cu_0937d723_1607704cuda3std3__48unexpectE)
_ZN41_INTERNAL_6dcdd5da_4_k_cu_0937d723_1607704cuda3std3__48unexpectE:
	.zero		1
	.type		_ZN41_INTERNAL_6dcdd5da_4_k_cu_0937d723_1607706thrust24THRUST_300001_SM_1000_NS8cuda_cub3parE,@object
	.size		_ZN41_INTERNAL_6dcdd5da_4_k_cu_0937d723_1607706thrust24THRUST_300001_SM_1000_NS8cuda_cub3parE,(.L_38 - _ZN41_INTERNAL_6dcdd5da_4_k_cu_0937d723_1607706thrust24THRUST_300001_SM_1000_NS8cuda_cub3parE)
_ZN41_INTERNAL_6dcdd5da_4_k_cu_0937d723_1607706thrust24THRUST_300001_SM_1000_NS8cuda_cub3parE:
	.zero		1
.L_38:


//--------------------- .nv.constant0._ZN3cub18CUB_300001_SM_10006detail11EmptyKernelIvEEvv --------------------------
	.section	.nv.constant0._ZN3cub18CUB_300001_SM_10006detail11EmptyKernelIvEEvv,"a",@progbits
	.sectionflags	@""
	.align	4
.nv.constant0._ZN3cub18CUB_300001_SM_10006detail11EmptyKernelIvEEvv:
	.zero		896


//--------------------- SYMBOLS --------------------------

	.type		.nv.reservedSmem.offset0,@object
	.size		.nv.reservedSmem.offset0,0x4
